	.headerflags	@"EF_CUDA_TEXMODE_UNIFIED EF_CUDA_64BIT_ADDRESS EF_CUDA_ACCELERATORS EF_CUDA_SM90 EF_CUDA_VIRTUAL_SM(EF_CUDA_SM90)"
	.elftype	@"ET_EXEC"


//--------------------- .nv.info                  --------------------------
	.section	.nv.info,"",@"SHT_CUDA_INFO"
	.align	4


	//----- nvinfo : EIATTR_REGCOUNT
	.align		4
        /*0000*/ 	.byte	0x04, 0x2f
        /*0002*/ 	.short	(.L_3 - .L_2)
	.align		4
.L_2:
        /*0004*/ 	.word	index@(triton_poi_fused__native_batch_norm_legit_no_training_add_relu_threshold_backward_1)
        /*0008*/ 	.word	0x00000020


	//----- nvinfo : EIATTR_MIN_STACK_SIZE
	.align		4
.L_3:
        /*000c*/ 	.byte	0x04, 0x12
        /*000e*/ 	.short	(.L_5 - .L_4)
	.align		4
.L_4:
        /*0010*/ 	.word	index@(triton_poi_fused__native_batch_norm_legit_no_training_add_relu_threshold_backward_1)
        /*0014*/ 	.word	0x00000000


	//----- nvinfo : EIATTR_FRAME_SIZE
	.align		4
.L_5:
        /*0018*/ 	.byte	0x04, 0x11
        /*001a*/ 	.short	(.L_7 - .L_6)
	.align		4
.L_6:
        /*001c*/ 	.word	index@(triton_poi_fused__native_batch_norm_legit_no_training_add_relu_threshold_backward_1)
        /*0020*/ 	.word	0x00000000


	//----- nvinfo : EIATTR_MIN_STACK_SIZE
	.align		4
.L_7:
        /*0024*/ 	.byte	0x04, 0x12
        /*0026*/ 	.short	(.L_9 - .L_8)
	.align		4
.L_8:
        /*0028*/ 	.word	index@(triton_poi_fused__native_batch_norm_legit_no_training_add_relu_threshold_backward_1)
        /*002c*/ 	.word	0x00000000
.L_9:


//--------------------- .nv.info.triton_poi_fused__native_batch_norm_legit_no_training_add_relu_threshold_backward_1 --------------------------
	.section	.nv.info.triton_poi_fused__native_batch_norm_legit_no_training_add_relu_threshold_backward_1,"",@"SHT_CUDA_INFO"
	.sectionflags	@""
	.align	4


	//----- nvinfo : EIATTR_CUDA_API_VERSION
	.align		4
        /*0000*/ 	.byte	0x04, 0x37
        /*0002*/ 	.short	(.L_11 - .L_10)
.L_10:
        /*0004*/ 	.word	0x0000007c


	//----- nvinfo : EIATTR_KPARAM_INFO
	.align		4
.L_11:
        /*0008*/ 	.byte	0x04, 0x17
        /*000a*/ 	.short	(.L_13 - .L_12)
.L_12:
        /*000c*/ 	.word	0x00000000
        /*0010*/ 	.short	0x0008
        /*0012*/ 	.short	0x0040
        /*0014*/ 	.byte	0x00, 0xf0, 0x11, 0x00


	//----- nvinfo : EIATTR_KPARAM_INFO
	.align		4
.L_13:
        /*0018*/ 	.byte	0x04, 0x17
        /*001a*/ 	.short	(.L_15 - .L_14)
.L_14:
        /*001c*/ 	.word	0x00000000
        /*0020*/ 	.short	0x0007
        /*0022*/ 	.short	0x0038
        /*0024*/ 	.byte	0x00, 0xf4, 0x21, 0x00


	//----- nvinfo : EIATTR_KPARAM_INFO
	.align		4
.L_15:
        /*0028*/ 	.byte	0x04, 0x17
        /*002a*/ 	.short	(.L_17 - .L_16)
.L_16:
        /*002c*/ 	.word	0x00000000
        /*0030*/ 	.short	0x0006
        /*0032*/ 	.short	0x0030
        /*0034*/ 	.byte	0x00, 0xf4, 0x21, 0x00


	//----- nvinfo : EIATTR_KPARAM_INFO
	.align		4
.L_17:
        /*0038*/ 	.byte	0x04, 0x17
        /*003a*/ 	.short	(.L_19 - .L_18)
.L_18:
        /*003c*/ 	.word	0x00000000
        /*0040*/ 	.short	0x0005
        /*0042*/ 	.short	0x0028
        /*0044*/ 	.byte	0x00, 0xf4, 0x21, 0x00


	//----- nvinfo : EIATTR_KPARAM_INFO
	.align		4
.L_19:
        /*0048*/ 	.byte	0x04, 0x17
        /*004a*/ 	.short	(.L_21 - .L_20)
.L_20:
        /*004c*/ 	.word	0x00000000
        /*0050*/ 	.short	0x0004
        /*0052*/ 	.short	0x0020
        /*0054*/ 	.byte	0x00, 0xf4, 0x21, 0x00


	//----- nvinfo : EIATTR_KPARAM_INFO
	.align		4
.L_21:
        /*0058*/ 	.byte	0x04, 0x17
        /*005a*/ 	.short	(.L_23 - .L_22)
.L_22:
        /*005c*/ 	.word	0x00000000
        /*0060*/ 	.short	0x0003
        /*0062*/ 	.short	0x0018
        /*0064*/ 	.byte	0x00, 0xf4, 0x21, 0x00


	//----- nvinfo : EIATTR_KPARAM_INFO
	.align		4
.L_23:
        /*0068*/ 	.byte	0x04, 0x17
        /*006a*/ 	.short	(.L_25 - .L_24)
.L_24:
        /*006c*/ 	.word	0x00000000
        /*0070*/ 	.short	0x0002
        /*0072*/ 	.short	0x0010
        /*0074*/ 	.byte	0x00, 0xf4, 0x21, 0x00


	//----- nvinfo : EIATTR_KPARAM_INFO
	.align		4
.L_25:
        /*0078*/ 	.byte	0x04, 0x17
        /*007a*/ 	.short	(.L_27 - .L_26)
.L_26:
        /*007c*/ 	.word	0x00000000
        /*0080*/ 	.short	0x0001
        /*0082*/ 	.short	0x0008
        /*0084*/ 	.byte	0x00, 0xf4, 0x21, 0x00


	//----- nvinfo : EIATTR_KPARAM_INFO
	.align		4
.L_27:
        /*0088*/ 	.byte	0x04, 0x17
        /*008a*/ 	.short	(.L_29 - .L_28)
.L_28:
        /*008c*/ 	.word	0x00000000
        /*0090*/ 	.short	0x0000
        /*0092*/ 	.short	0x0000
        /*0094*/ 	.byte	0x00, 0xf4, 0x21, 0x00


	//----- nvinfo : EIATTR_SPARSE_MMA_MASK
	.align		4
.L_29:
        /*0098*/ 	.byte	0x03, 0x50
        /*009a*/ 	.short	0x0000


	//----- nvinfo : EIATTR_MAXREG_COUNT
	.align		4
        /*009c*/ 	.byte	0x03, 0x1b
        /*009e*/ 	.short	0x00ff


	//----- nvinfo : EIATTR_EXIT_INSTR_OFFSETS
	.align		4
        /*00a0*/ 	.byte	0x04, 0x1c
        /*00a2*/ 	.short	(.L_31 - .L_30)


	//   ....[0]....
.L_30:
        /*00a4*/ 	.word	0x000008d0


	//----- nvinfo : EIATTR_REQNTID
	.align		4
.L_31:
        /*00a8*/ 	.byte	0x04, 0x10
        /*00aa*/ 	.short	(.L_33 - .L_32)
.L_32:
        /*00ac*/ 	.word	0x00000080
        /*00b0*/ 	.word	0x00000001
        /*00b4*/ 	.word	0x00000001


	//----- nvinfo : EIATTR_CBANK_PARAM_SIZE
	.align		4
.L_33:
        /*00b8*/ 	.byte	0x03, 0x19
        /*00ba*/ 	.short	0x0044


	//----- nvinfo : EIATTR_PARAM_CBANK
	.align		4
        /*00bc*/ 	.byte	0x04, 0x0a
        /*00be*/ 	.short	(.L_35 - .L_34)
	.align		4
.L_34:
        /*00c0*/ 	.word	index@(.nv.constant0.triton_poi_fused__native_batch_norm_legit_no_training_add_relu_threshold_backward_1)
        /*00c4*/ 	.short	0x0210
        /*00c6*/ 	.short	0x0044


	//----- nvinfo : EIATTR_SW_WAR
	.align		4
.L_35:
        /*00c8*/ 	.byte	0x04, 0x36
        /*00ca*/ 	.short	(.L_37 - .L_36)
.L_36:
        /*00cc*/ 	.word	0x00000008
.L_37:


//--------------------- .nv.callgraph             --------------------------
	.section	.nv.callgraph,"",@"SHT_CUDA_CALLGRAPH"
	.align	4
	.sectionentsize	8
	.align		4
        /*0000*/ 	.word	0x00000000
	.align		4
        /*0004*/ 	.word	0xffffffff
	.align		4
        /*0008*/ 	.word	0x00000000
	.align		4
        /*000c*/ 	.word	0xfffffffe
	.align		4
        /*0010*/ 	.word	0x00000000
	.align		4
        /*0014*/ 	.word	0xfffffffd
	.align		4
        /*0018*/ 	.word	0x00000000
	.align		4
        /*001c*/ 	.word	0xfffffffc


//--------------------- .nv.constant4             --------------------------
	.section	.nv.constant4,"a",@progbits
	.align	8
	.align		8
.nv.constant4:
        /*0000*/ 	.dword	_$_str
	.align		8
        /*0008*/ 	.dword	_$_str_$_2


//--------------------- .text.triton_poi_fused__native_batch_norm_legit_no_training_add_relu_threshold_backward_1 --------------------------
	.section	.text.triton_poi_fused__native_batch_norm_legit_no_training_add_relu_threshold_backward_1,"ax",@progbits
	.sectionflags	@"SHF_BARRIERS=1"
	.align	128
        .global         triton_poi_fused__native_batch_norm_legit_no_training_add_relu_threshold_backward_1
        .type           triton_poi_fused__native_batch_norm_legit_no_training_add_relu_threshold_backward_1,@function
        .size           triton_poi_fused__native_batch_norm_legit_no_training_add_relu_threshold_backward_1,(.L_x_1 - triton_poi_fused__native_batch_norm_legit_no_training_add_relu_threshold_backward_1)
        .other          triton_poi_fused__native_batch_norm_legit_no_training_add_relu_threshold_backward_1,@"STO_CUDA_ENTRY STV_DEFAULT"
triton_poi_fused__native_batch_norm_legit_no_training_add_relu_threshold_backward_1:
.text.triton_poi_fused__native_batch_norm_legit_no_training_add_relu_threshold_backward_1:
[----:B------:R-:W-:Y:S01]  /*0000*/  LDC R1, c[0x0][0x28] ;  /* 0x00000a00ff017b82 */ /* 0x000fe20000000800 */
[----:B------:R-:W1:Y:S07]  /*0010*/  S2R R23, SR_TID.X ;  /* 0x0000000000177919 */ /* 0x000e6e0000002100 */
[----:B------:R-:W2:Y:S01]  /*0020*/  LDC.64 R18, c[0x0][0x220] ;  /* 0x00008800ff127b82 */ /* 0x000ea20000000a00 */
[----:B------:R-:W-:Y:S01]  /*0030*/  ULDC.64 UR6, c[0x0][0x208] ;  /* 0x0000820000067ab9 */ /* 0x000fe20000000a00 */
[----:B------:R-:W3:Y:S06]  /*0040*/  S2R R0, SR_CTAID.X ;  /* 0x0000000000007919 */ /* 0x000eec0000002500 */
[----:B------:R-:W4:Y:S08]  /*0050*/  LDC.64 R24, c[0x0][0x218] ;  /* 0x00008600ff187b82 */ /* 0x000f300000000a00 */
[----:B------:R-:W5:Y:S08]  /*0060*/  LDC.64 R28, c[0x0][0x210] ;  /* 0x00008400ff1c7b82 */ /* 0x000f700000000a00 */
[----:B------:R-:W2:Y:S08]  /*0070*/  LDC.64 R14, c[0x0][0x228] ;  /* 0x00008a00ff0e7b82 */ /* 0x000eb00000000a00 */
[----:B------:R-:W4:Y:S01]  /*0080*/  LDC.64 R12, c[0x0][0x230] ;  /* 0x00008c00ff0c7b82 */ /* 0x000f220000000a00 */
[----:B-1----:R-:W-:-:S07]  /*0090*/  IMAD.SHL.U32 R3, R23, 0x8, RZ ;  /* 0x0000000817037824 */ /* 0x002fce00078e00ff */
[----:B------:R-:W1:Y:S01]  /*00a0*/  LDC.64 R20, c[0x0][0x238] ;  /* 0x00008e00ff147b82 */ /* 0x000e620000000a00 */
[----:B---3--:R-:W-:Y:S01]  /*00b0*/  IMAD.SHL.U32 R2, R0, 0x400, RZ ;  /* 0x0000040000027824 */ /* 0x008fe200078e00ff */
[----:B------:R-:W-:-:S06]  /*00c0*/  SHF.R.S32.HI R5, RZ, 0x15, R0 ;  /* 0x00000015ff057819 */ /* 0x000fcc0000011400 */
[----:B------:R-:W3:Y:S01]  /*00d0*/  S2UR UR5, SR_CgaCtaId ;  /* 0x00000000000579c3 */ /* 0x000ee20000008800 */
[----:B------:R-:W-:Y:S01]  /*00e0*/  LOP3.LUT R3, R3, 0x3f8, RZ, 0xc0, !PT ;  /* 0x000003f803037812 */ /* 0x000fe200078ec0ff */
[----:B------:R-:W-:Y:S01]  /*00f0*/  UMOV UR4, 0x400 ;  /* 0x0000040000047882 */ /* 0x000fe20000000000 */
[----:B------:R-:W-:Y:S01]  /*0100*/  SGXT R5, R5, 0x1 ;  /* 0x000000010505781a */ /* 0x000fe20000000200 */
[----:B------:R-:W-:Y:S01]  /*0110*/  ULDC.64 UR8, c[0x0][0x248] ;  /* 0x0000920000087ab9 */ /* 0x000fe20000000a00 */
[----:B------:R-:W-:-:S04]  /*0120*/  LOP3.LUT R0, R2, R3, RZ, 0xfc, !PT ;  /* 0x0000000302007212 */ /* 0x000fc800078efcff */
[----:B------:R-:W-:-:S04]  /*0130*/  LEA.HI R5, R5, R0, RZ, 0xc ;  /* 0x0000000005057211 */ /* 0x000fc800078f60ff */
[----:B------:R-:W-:-:S04]  /*0140*/  SHF.R.S32.HI R5, RZ, 0xc, R5 ;  /* 0x0000000cff057819 */ /* 0x000fc80000011405 */
[----:B------:R-:W-:-:S04]  /*0150*/  LEA.HI R4, R5, R5, RZ, 0x6 ;  /* 0x0000000505047211 */ /* 0x000fc800078f30ff */
[----:B------:R-:W-:-:S05]  /*0160*/  LOP3.LUT R4, R4, 0xffffffc0, RZ, 0xc0, !PT ;  /* 0xffffffc004047812 */ /* 0x000fca00078ec0ff */
[----:B------:R-:W-:-:S04]  /*0170*/  IMAD.IADD R17, R5, 0x1, -R4 ;  /* 0x0000000105117824 */ /* 0x000fc800078e0a04 */
[----:B--2---:R-:W-:-:S05]  /*0180*/  IMAD.WIDE R18, R17, 0x4, R18 ;  /* 0x0000000411127825 */ /* 0x004fca00078e0212 */
[----:B------:R-:W2:Y:S01]  /*0190*/  LDG.E.EL R22, desc[UR6][R18.64] ;  /* 0x0000000612167981 */ /* 0x000ea2000c2e1900 */
[----:B----4-:R-:W-:-:S04]  /*01a0*/  IMAD.WIDE R24, R17, 0x4, R24 ;  /* 0x0000000411187825 */ /* 0x010fc800078e0218 */
[----:B-----5:R-:W-:Y:S02]  /*01b0*/  IMAD.WIDE R28, R0, 0x4, R28 ;  /* 0x00000004001c7825 */ /* 0x020fe400078e021c */
[----:B------:R-:W4:Y:S04]  /*01c0*/  LDG.E.EL R24, desc[UR6][R24.64] ;  /* 0x0000000618187981 */ /* 0x000f28000c2e1900 */
[----:B------:R-:W4:Y:S01]  /*01d0*/  LDG.E.128 R8, desc[UR6][R28.64] ;  /* 0x000000061c087981 */ /* 0x000f22000c1e1d00 */
[----:B0-----:R-:W-:-:S03]  /*01e0*/  IMAD.WIDE R26, R17, 0x4, R14 ;  /* 0x00000004111a7825 */ /* 0x001fc600078e020e */
[----:B------:R0:W5:Y:S01]  /*01f0*/  LDG.E.128 R4, desc[UR6][R28.64+0x10] ;  /* 0x000010061c047981 */ /* 0x000162000c1e1d00 */
[----:B------:R-:W-:-:S03]  /*0200*/  IMAD.WIDE R12, R17, 0x4, R12 ;  /* 0x00000004110c7825 */ /* 0x000fc600078e020c */
[----:B------:R0:W4:Y:S01]  /*0210*/  LDG.E.EL R26, desc[UR6][R26.64] ;  /* 0x000000061a1a7981 */ /* 0x000122000c2e1900 */
[----:B-1----:R-:W-:-:S03]  /*0220*/  IMAD.WIDE R20, R0, 0x4, R20 ;  /* 0x0000000400147825 */ /* 0x002fc600078e0214 */
[----:B------:R-:W4:Y:S04]  /*0230*/  LDG.E.EL R25, desc[UR6][R12.64] ;  /* 0x000000060c197981 */ /* 0x000f28000c2e1900 */
[----:B------:R-:W4:Y:S04]  /*0240*/  LDG.E.128 R16, desc[UR6][R20.64+0x10] ;  /* 0x0000100614107981 */ /* 0x000f28000c1e1d00 */
[----:B------:R4:W4:Y:S01]  /*0250*/  LDG.E.128 R12, desc[UR6][R20.64] ;  /* 0x00000006140c7981 */ /* 0x000922000c1e1d00 */
[----:B0-----:R-:W-:Y:S01]  /*0260*/  IMAD.MOV.U32 R28, RZ, RZ, 0x3e800000 ;  /* 0x3e800000ff1c7424 */ /* 0x001fe200078e00ff */
[----:B---3--:R-:W-:-:S06]  /*0270*/  UPRMT UR4, UR5, 0x654, UR4 ;  /* 0x0000065405047896 */ /* 0x008fcc0008000004 */
[----:B------:R-:W-:Y:S01]  /*0280*/  LEA R3, R3, UR4, 0x2 ;  /* 0x0000000403037c11 */ /* 0x000fe2000f8e10ff */
[----:B------:R-:W-:-:S05]  /*0290*/  IMAD.SHL.U32 R23, R23, 0x4, RZ ;  /* 0x0000000417177824 */ /* 0x000fca00078e00ff */
[----:B------:R-:W-:Y:S01]  /*02a0*/  LOP3.LUT R23, R23, 0x1fc, RZ, 0xc0, !PT ;  /* 0x000001fc17177812 */ /* 0x000fe200078ec0ff */
[----:B--2---:R-:W-:-:S06]  /*02b0*/  FADD R22, R22, 9.9999997473787516356e-06 ;  /* 0x3727c5ac16167421 */ /* 0x004fcc0000000000 */
[----:B------:R-:W0:Y:S02]  /*02c0*/  MUFU.SQRT R22, R22 ;  /* 0x0000001600167308 */ /* 0x000e240000002000 */
[C---:B0-----:R-:W-:Y:S02]  /*02d0*/  FSETP.GT.AND P0, PT, R22.reuse, 8.50705917302346158658e+37, PT ;  /* 0x7e8000001600780b */ /* 0x041fe40003f04000 */
[----:B------:R-:W-:-:S11]  /*02e0*/  FSETP.GEU.AND P1, PT, R22, 1.175494350822287508e-38, PT ;  /* 0x008000001600780b */ /* 0x000fd60003f2e000 */
[----:B------:R-:W-:-:S04]  /*02f0*/  @P0 FMUL R22, R22, 0.25 ;  /* 0x3e80000016160820 */ /* 0x000fc80000400000 */
[----:B------:R-:W-:-:S04]  /*0300*/  @!P1 FMUL R22, R22, 16777216 ;  /* 0x4b80000016169820 */ /* 0x000fc80000400000 */
[----:B------:R-:W0:Y:S01]  /*0310*/  MUFU.RCP R27, R22 ;  /* 0x00000016001b7308 */ /* 0x000e220000001000 */
[----:B------:R-:W-:Y:S01]  /*0320*/  FSEL R28, R28, 1, P0 ;  /* 0x3f8000001c1c7808 */ /* 0x000fe20000000000 */
[----:B----4-:R-:W-:-:S04]  /*0330*/  FADD R21, R8, -R24 ;  /* 0x8000001808157221 */ /* 0x010fc80000000000 */
[----:B------:R-:W-:Y:S01]  /*0340*/  @!P1 FMUL R28, R28, 16777216 ;  /* 0x4b8000001c1c9820 */ /* 0x000fe20000400000 */
[--C-:B------:R-:W-:Y:S01]  /*0350*/  FADD R8, R11, -R24.reuse ;  /* 0x800000180b087221 */ /* 0x100fe20000000000 */
[--C-:B-----5:R-:W-:Y:S01]  /*0360*/  FADD R11, R4, -R24.reuse ;  /* 0x80000018040b7221 */ /* 0x120fe20000000000 */
[--C-:B------:R-:W-:Y:S01]  /*0370*/  FADD R7, R7, -R24.reuse ;  /* 0x8000001807077221 */ /* 0x100fe20000000000 */
[----:B0-----:R-:W-:Y:S01]  /*0380*/  FMUL R20, R27, R28 ;  /* 0x0000001c1b147220 */ /* 0x001fe20000400000 */
[----:B------:R-:W-:-:S03]  /*0390*/  FADD R27, R10, -R24 ;  /* 0x800000180a1b7221 */ /* 0x000fc60000000000 */
[C---:B------:R-:W-:Y:S01]  /*03a0*/  FMUL R4, R20.reuse, R8 ;  /* 0x0000000814047220 */ /* 0x040fe20000400000 */
[----:B------:R-:W-:Y:S01]  /*03b0*/  FMUL R8, R20, R27 ;  /* 0x0000001b14087220 */ /* 0x000fe20000400000 */
[--C-:B------:R-:W-:Y:S01]  /*03c0*/  FADD R29, R6, -R24.reuse ;  /* 0x80000018061d7221 */ /* 0x100fe20000000000 */
[--C-:B------:R-:W-:Y:S01]  /*03d0*/  FADD R9, R9, -R24.reuse ;  /* 0x8000001809097221 */ /* 0x100fe20000000000 */
[----:B------:R-:W-:Y:S01]  /*03e0*/  FADD R5, R5, -R24 ;  /* 0x8000001805057221 */ /* 0x000fe20000000000 */
[----:B------:R-:W-:Y:S01]  /*03f0*/  FMUL R6, R20, R7 ;  /* 0x0000000714067220 */ /* 0x000fe20000400000 */
[C-C-:B------:R-:W-:Y:S01]  /*0400*/  FFMA R7, R26.reuse, R8, R25.reuse ;  /* 0x000000081a077223 */ /* 0x140fe20000000019 */
[--C-:B------:R-:W-:Y:S01]  /*0410*/  FFMA R8, R26, R4, R25.reuse ;  /* 0x000000041a087223 */ /* 0x100fe20000000019 */
[C---:B------:R-:W-:Y:S01]  /*0420*/  FMUL R22, R20.reuse, R9 ;  /* 0x0000000914167220 */ /* 0x040fe20000400000 */
[C---:B------:R-:W-:Y:S01]  /*0430*/  FMUL R21, R20.reuse, R21 ;  /* 0x0000001514157220 */ /* 0x040fe20000400000 */
[C---:B------:R-:W-:Y:S01]  /*0440*/  FMUL R10, R20.reuse, R29 ;  /* 0x0000001d140a7220 */ /* 0x040fe20000400000 */
[C---:B------:R-:W-:Y:S01]  /*0450*/  FMUL R24, R20.reuse, R5 ;  /* 0x0000000514187220 */ /* 0x040fe20000400000 */
[----:B------:R-:W-:Y:S01]  /*0460*/  FMUL R28, R20, R11 ;  /* 0x0000000b141c7220 */ /* 0x000fe20000400000 */
[----:B------:R-:W-:Y:S01]  /*0470*/  FSETP.GEU.AND P6, PT, R8, -R15, PT ;  /* 0x8000000f0800720b */ /* 0x000fe20003fce000 */
[C-C-:B------:R-:W-:Y:S01]  /*0480*/  FFMA R5, R26.reuse, R21, R25.reuse ;  /* 0x000000151a057223 */ /* 0x140fe20000000019 */
[C-C-:B------:R-:W-:Y:S01]  /*0490*/  FFMA R20, R26.reuse, R22, R25.reuse ;  /* 0x000000161a147223 */ /* 0x140fe20000000019 */
[C-C-:B------:R-:W-:Y:S01]  /*04a0*/  FFMA R9, R26.reuse, R28, R25.reuse ;  /* 0x0000001c1a097223 */ /* 0x140fe20000000019 */
[C-C-:B------:R-:W-:Y:S01]  /*04b0*/  FFMA R4, R26.reuse, R24, R25.reuse ;  /* 0x000000181a047223 */ /* 0x140fe20000000019 */
[C-C-:B------:R-:W-:Y:S01]  /*04c0*/  FFMA R11, R26.reuse, R10, R25.reuse ;  /* 0x0000000a1a0b7223 */ /* 0x140fe20000000019 */
[----:B------:R-:W-:Y:S01]  /*04d0*/  FADD R8, R15, R8 ;  /* 0x000000080f087221 */ /* 0x000fe20000000000 */
[----:B------:R-:W-:Y:S01]  /*04e0*/  FFMA R26, R26, R6, R25 ;  /* 0x000000061a1a7223 */ /* 0x000fe20000000019 */
[----:B------:R-:W-:Y:S01]  /*04f0*/  FSETP.GEU.AND P5, PT, R7, -R14, PT ;  /* 0x8000000e0700720b */ /* 0x000fe20003fae000 */
[----:B------:R-:W-:Y:S01]  /*0500*/  FADD R6, R14, R7 ;  /* 0x000000070e067221 */ /* 0x000fe20000000000 */
[----:B------:R-:W-:-:S02]  /*0510*/  FSETP.GEU.AND P4, PT, R20, -R13, PT ;  /* 0x8000000d1400720b */ /* 0x000fc40003f8e000 */
[----:B------:R-:W-:Y:S01]  /*0520*/  FSEL R7, R8, RZ, P6 ;  /* 0x000000ff08077208 */ /* 0x000fe20003000000 */
[----:B------:R-:W-:Y:S01]  /*0530*/  FADD R13, R13, R20 ;  /* 0x000000140d0d7221 */ /* 0x000fe20000000000 */
[----:B------:R-:W-:Y:S01]  /*0540*/  FSETP.GEU.AND P3, PT, R5, -R12, PT ;  /* 0x8000000c0500720b */ /* 0x000fe20003f6e000 */
        /* <DEDUP_REMOVED lines=9> */
[----:B------:R-:W-:Y:S01]  /*05e0*/  FSEL R6, R6, RZ, P5 ;  /* 0x000000ff06067208 */ /* 0x000fe20002800000 */
[----:B------:R-:W0:Y:S01]  /*05f0*/  LDC.64 R20, c[0x0][0x240] ;  /* 0x00009000ff147b82 */ /* 0x000e220000000a00 */
[----:B------:R-:W-:-:S02]  /*0600*/  FSEL R5, R13, RZ, P4 ;  /* 0x000000ff0d057208 */ /* 0x000fc40002000000 */
[----:B------:R-:W-:Y:S02]  /*0610*/  FSEL R4, R12, RZ, P3 ;  /* 0x000000ff0c047208 */ /* 0x000fe40001800000 */
[----:B------:R-:W-:Y:S02]  /*0620*/  FSEL R19, R19, RZ, P2 ;  /* 0x000000ff13137208 */ /* 0x000fe40001000000 */
[----:B------:R-:W-:Y:S02]  /*0630*/  FSEL R18, R18, RZ, P1 ;  /* 0x000000ff12127208 */ /* 0x000fe40000800000 */
[----:B------:R-:W-:Y:S02]  /*0640*/  FSEL R17, R17, RZ, P0 ;  /* 0x000000ff11117208 */ /* 0x000fe40000000000 */
[----:B------:R-:W-:Y:S01]  /*0650*/  FSEL R16, R16, RZ, P6 ;  /* 0x000000ff10107208 */ /* 0x000fe20003000000 */
[----:B------:R1:W-:Y:S04]  /*0660*/  STS.128 [R3], R4 ;  /* 0x0000000403007388 */ /* 0x0003e80000000c00 */
[----:B------:R2:W-:Y:S01]  /*0670*/  STS.128 [R3+0x10], R16 ;  /* 0x0000101003007388 */ /* 0x0005e20000000c00 */
[----:B------:R-:W-:Y:S01]  /*0680*/  LEA R22, R23, UR4, 0x2 ;  /* 0x0000000417167c11 */ /* 0x000fe2000f8e10ff */
[----:B------:R-:W-:Y:S01]  /*0690*/  ULDC.64 UR4, c[0x0][0x240] ;  /* 0x0000900000047ab9 */ /* 0x000fe20000000a00 */
[----:B------:R-:W-:Y:S01]  /*06a0*/  BAR.SYNC.DEFER_BLOCKING 0x0 ;  /* 0x0000000000007b1d */ /* 0x000fe20000010000 */
[----:B------:R-:W-:-:S02]  /*06b0*/  FSETP.GTU.AND P2, PT, R6, RZ, PT ;  /* 0x000000ff0600720b */ /* 0x000fc40003f4c000 */
[----:B------:R-:W-:-:S03]  /*06c0*/  FSETP.GTU.AND P3, PT, R7, RZ, PT ;  /* 0x000000ff0700720b */ /* 0x000fc60003f6c000 */
[----:B------:R-:W3:Y:S04]  /*06d0*/  LDS.128 R12, [R22] ;  /* 0x00000000160c7984 */ /* 0x000ee80000000c00 */
[----:B------:R-:W4:Y:S01]  /*06e0*/  LDS.128 R8, [R22+0x800] ;  /* 0x0008000016087984 */ /* 0x000f220000000c00 */
[----:B------:R-:W-:Y:S02]  /*06f0*/  FSETP.GTU.AND P0, PT, R4, RZ, PT ;  /* 0x000000ff0400720b */ /* 0x000fe40003f0c000 */
[----:B------:R-:W-:Y:S02]  /*0700*/  FSETP.GTU.AND P1, PT, R5, RZ, PT ;  /* 0x000000ff0500720b */ /* 0x000fe40003f2c000 */
[----:B-1----:R-:W-:Y:S02]  /*0710*/  SEL R4, RZ, 0x1, P3 ;  /* 0x00000001ff047807 */ /* 0x002fe40001800000 */
[----:B--2---:R-:W-:-:S02]  /*0720*/  SEL R3, RZ, 0x1, P2 ;  /* 0x00000001ff037807 */ /* 0x004fc40001000000 */
[----:B------:R-:W-:Y:S02]  /*0730*/  FSETP.GTU.AND P4, PT, R18, RZ, PT ;  /* 0x000000ff1200720b */ /* 0x000fe40003f8c000 */
[----:B------:R-:W-:Y:S02]  /*0740*/  FSETP.GTU.AND P2, PT, R19, RZ, PT ;  /* 0x000000ff1300720b */ /* 0x000fe40003f4c000 */
[----:B------:R-:W-:Y:S02]  /*0750*/  SEL R18, RZ, 0x1, P1 ;  /* 0x00000001ff127807 */ /* 0x000fe40000800000 */
[----:B------:R-:W-:Y:S02]  /*0760*/  SEL R5, RZ, 0x1, P0 ;  /* 0x00000001ff057807 */ /* 0x000fe40000000000 */
[----:B------:R-:W-:Y:S02]  /*0770*/  FSETP.GTU.AND P0, PT, R16, RZ, PT ;  /* 0x000000ff1000720b */ /* 0x000fe40003f0c000 */
[----:B------:R-:W-:-:S02]  /*0780*/  FSETP.GTU.AND P1, PT, R17, RZ, PT ;  /* 0x000000ff1100720b */ /* 0x000fc40003f2c000 */
[----:B------:R-:W-:Y:S02]  /*0790*/  PRMT R3, R3, 0x3340, R4 ;  /* 0x0000334003037816 */ /* 0x000fe40000000004 */
[----:B------:R-:W-:Y:S02]  /*07a0*/  SEL R4, RZ, 0x1, P2 ;  /* 0x00000001ff047807 */ /* 0x000fe40001000000 */
[----:B------:R-:W-:Y:S02]  /*07b0*/  SEL R7, RZ, 0x1, P4 ;  /* 0x00000001ff077807 */ /* 0x000fe40002000000 */
[----:B------:R-:W-:Y:S02]  /*07c0*/  PRMT R18, R5, 0x3340, R18 ;  /* 0x0000334005127816 */ /* 0x000fe40000000012 */
[----:B------:R-:W-:Y:S02]  /*07d0*/  LOP3.LUT R23, R2, R23, RZ, 0xfc, !PT ;  /* 0x0000001702177212 */ /* 0x000fe400078efcff */
[----:B------:R-:W-:-:S02]  /*07e0*/  SEL R5, RZ, 0x1, P1 ;  /* 0x00000001ff057807 */ /* 0x000fc40000800000 */
[----:B------:R-:W-:Y:S02]  /*07f0*/  SEL R16, RZ, 0x1, P0 ;  /* 0x00000001ff107807 */ /* 0x000fe40000000000 */
[----:B------:R-:W-:Y:S02]  /*0800*/  PRMT R19, R7, 0x3340, R4 ;  /* 0x0000334007137816 */ /* 0x000fe40000000004 */
[----:B------:R-:W-:Y:S02]  /*0810*/  SHF.R.S32.HI R2, RZ, 0x1f, R2 ;  /* 0x0000001fff027819 */ /* 0x000fe40000011402 */
[C---:B------:R-:W-:Y:S02]  /*0820*/  LEA R4, P0, R23.reuse, UR4, 0x2 ;  /* 0x0000000417047c11 */ /* 0x040fe4000f8010ff */
[----:B------:R-:W-:Y:S02]  /*0830*/  IADD3 R6, P1, R0, UR8, RZ ;  /* 0x0000000800067c10 */ /* 0x000fe4000ff3e0ff */
[----:B------:R-:W-:Y:S01]  /*0840*/  PRMT R16, R16, 0x3340, R5 ;  /* 0x0000334010107816 */ /* 0x000fe20000000005 */
[C---:B0-----:R-:W-:Y:S01]  /*0850*/  IMAD.WIDE R20, R23.reuse, 0x4, R20 ;  /* 0x0000000417147825 */ /* 0x041fe200078e0214 */
[----:B------:R-:W-:-:S02]  /*0860*/  LEA.HI.X R5, R23, UR5, R2, 0x2, P0 ;  /* 0x0000000517057c11 */ /* 0x000fc400080f1402 */
[----:B------:R-:W-:Y:S02]  /*0870*/  LEA.HI.X.SX32 R7, R0, UR9, 0x1, P1 ;  /* 0x0000000900077c11 */ /* 0x000fe400088f0eff */
[----:B------:R-:W-:Y:S02]  /*0880*/  PRMT R18, R18, 0x5410, R3 ;  /* 0x0000541012127816 */ /* 0x000fe40000000003 */
[----:B------:R-:W-:Y:S01]  /*0890*/  PRMT R19, R16, 0x5410, R19 ;  /* 0x0000541010137816 */ /* 0x000fe20000000013 */
[----:B---3--:R-:W-:Y:S04]  /*08a0*/  STG.E.128 desc[UR6][R20.64], R12 ;  /* 0x0000000c14007986 */ /* 0x008fe8000c101d06 */
[----:B----4-:R-:W-:Y:S04]  /*08b0*/  STG.E.128 desc[UR6][R4.64+0x800], R8 ;  /* 0x0008000804007986 */ /* 0x010fe8000c101d06 */
[----:B------:R-:W-:Y:S01]  /*08c0*/  STG.E.64 desc[UR6][R6.64], R18 ;  /* 0x0000001206007986 */ /* 0x000fe2000c101b06 */
[----:B------:R-:W-:Y:S05]  /*08d0*/  EXIT ;  /* 0x000000000000794d */ /* 0x000fea0003800000 */
.L_x_0:
[----:B------:R-:W-:-:S00]  /*08e0*/  BRA `(.L_x_0) ;  /* 0xfffffffc00fc7947 */ /* 0x000fc0000383ffff */
[----:B------:R-:W-:-:S00]  /*08f0*/  NOP ;  /* 0x0000000000007918 */ /* 0x000fc00000000000 */
        /* <DEDUP_REMOVED lines=8> */
.L_x_1:


//--------------------- .nv.global.init           --------------------------
	.section	.nv.global.init,"aw",@progbits
.nv.global.init:
	.type		_$_str,@object
	.size		_$_str,(_$_str_$_2 - _$_str)
_$_str:
        /*0000*/ 	.byte	0x5f, 0x5f, 0x43, 0x55, 0x44, 0x41, 0x5f, 0x46, 0x54, 0x5a, 0x00
	.type		_$_str_$_2,@object
	.size		_$_str_$_2,(.L_1 - _$_str_$_2)
_$_str_$_2:
        /*000b*/ 	.byte	0x5f, 0x5f, 0x43, 0x55, 0x44, 0x41, 0x5f, 0x50, 0x52, 0x45, 0x43, 0x5f, 0x53, 0x51, 0x52, 0x54
        /*001b*/ 	.byte	0x00
.L_1:


//--------------------- .nv.shared.triton_poi_fused__native_batch_norm_legit_no_training_add_relu_threshold_backward_1 --------------------------
	.section	.nv.shared.triton_poi_fused__native_batch_norm_legit_no_training_add_relu_threshold_backward_1,"aw",@nobits
	.sectionflags	@""
	.align	16
	.zero		1024


//--------------------- .nv.constant0.triton_poi_fused__native_batch_norm_legit_no_training_add_relu_threshold_backward_1 --------------------------
	.section	.nv.constant0.triton_poi_fused__native_batch_norm_legit_no_training_add_relu_threshold_backward_1,"a",@progbits
	.sectionflags	@""
	.align	4
.nv.constant0.triton_poi_fused__native_batch_norm_legit_no_training_add_relu_threshold_backward_1:
	.zero		596
